	.headerflags	@"EF_CUDA_TEXMODE_UNIFIED EF_CUDA_64BIT_ADDRESS EF_CUDA_ACCELERATORS EF_CUDA_SM90 EF_CUDA_VIRTUAL_SM(EF_CUDA_SM90)"
	.elftype	@"ET_EXEC"


//--------------------- .nv.info                  --------------------------
	.section	.nv.info,"",@"SHT_CUDA_INFO"
	.align	4


	//----- nvinfo : EIATTR_REGCOUNT
	.align		4
        /*0000*/ 	.byte	0x04, 0x2f
        /*0002*/ 	.short	(.L_3 - .L_2)
	.align		4
.L_2:
        /*0004*/ 	.word	index@(triton_poi_fused__native_batch_norm_legit_no_training__unsafe_index_add_mul_relu_sub_9)
        /*0008*/ 	.word	0x00000020


	//----- nvinfo : EIATTR_MIN_STACK_SIZE
	.align		4
.L_3:
        /*000c*/ 	.byte	0x04, 0x12
        /*000e*/ 	.short	(.L_5 - .L_4)
	.align		4
.L_4:
        /*0010*/ 	.word	index@(triton_poi_fused__native_batch_norm_legit_no_training__unsafe_index_add_mul_relu_sub_9)
        /*0014*/ 	.word	0x00000000


	//----- nvinfo : EIATTR_FRAME_SIZE
	.align		4
.L_5:
        /*0018*/ 	.byte	0x04, 0x11
        /*001a*/ 	.short	(.L_7 - .L_6)
	.align		4
.L_6:
        /*001c*/ 	.word	index@(triton_poi_fused__native_batch_norm_legit_no_training__unsafe_index_add_mul_relu_sub_9)
        /*0020*/ 	.word	0x00000000


	//----- nvinfo : EIATTR_MIN_STACK_SIZE
	.align		4
.L_7:
        /*0024*/ 	.byte	0x04, 0x12
        /*0026*/ 	.short	(.L_9 - .L_8)
	.align		4
.L_8:
        /*0028*/ 	.word	index@(triton_poi_fused__native_batch_norm_legit_no_training__unsafe_index_add_mul_relu_sub_9)
        /*002c*/ 	.word	0x00000000
.L_9:


//--------------------- .nv.info.triton_poi_fused__native_batch_norm_legit_no_training__unsafe_index_add_mul_relu_sub_9 --------------------------
	.section	.nv.info.triton_poi_fused__native_batch_norm_legit_no_training__unsafe_index_add_mul_relu_sub_9,"",@"SHT_CUDA_INFO"
	.sectionflags	@""
	.align	4


	//----- nvinfo : EIATTR_CUDA_API_VERSION
	.align		4
        /*0000*/ 	.byte	0x04, 0x37
        /*0002*/ 	.short	(.L_11 - .L_10)
.L_10:
        /*0004*/ 	.word	0x0000007c


	//----- nvinfo : EIATTR_KPARAM_INFO
	.align		4
.L_11:
        /*0008*/ 	.byte	0x04, 0x17
        /*000a*/ 	.short	(.L_13 - .L_12)
.L_12:
        /*000c*/ 	.word	0x00000000
        /*0010*/ 	.short	0x000d
        /*0012*/ 	.short	0x0068
        /*0014*/ 	.byte	0x00, 0xf0, 0x11, 0x00


	//----- nvinfo : EIATTR_KPARAM_INFO
	.align		4
.L_13:
        /*0018*/ 	.byte	0x04, 0x17
        /*001a*/ 	.short	(.L_15 - .L_14)
.L_14:
        /*001c*/ 	.word	0x00000000
        /*0020*/ 	.short	0x000c
        /*0022*/ 	.short	0x0060
        /*0024*/ 	.byte	0x00, 0xf4, 0x21, 0x00


	//----- nvinfo : EIATTR_KPARAM_INFO
	.align		4
.L_15:
        /*0028*/ 	.byte	0x04, 0x17
        /*002a*/ 	.short	(.L_17 - .L_16)
.L_16:
        /*002c*/ 	.word	0x00000000
        /*0030*/ 	.short	0x000b
        /*0032*/ 	.short	0x0058
        /*0034*/ 	.byte	0x00, 0xf4, 0x21, 0x00


	//----- nvinfo : EIATTR_KPARAM_INFO
	.align		4
.L_17:
        /*0038*/ 	.byte	0x04, 0x17
        /*003a*/ 	.short	(.L_19 - .L_18)
.L_18:
        /*003c*/ 	.word	0x00000000
        /*0040*/ 	.short	0x000a
        /*0042*/ 	.short	0x0050
        /*0044*/ 	.byte	0x00, 0xf4, 0x21, 0x00


	//----- nvinfo : EIATTR_KPARAM_INFO
	.align		4
.L_19:
        /*0048*/ 	.byte	0x04, 0x17
        /*004a*/ 	.short	(.L_21 - .L_20)
.L_20:
        /*004c*/ 	.word	0x00000000
        /*0050*/ 	.short	0x0009
        /*0052*/ 	.short	0x0048
        /*0054*/ 	.byte	0x00, 0xf4, 0x21, 0x00


	//----- nvinfo : EIATTR_KPARAM_INFO
	.align		4
.L_21:
        /*0058*/ 	.byte	0x04, 0x17
        /*005a*/ 	.short	(.L_23 - .L_22)
.L_22:
        /*005c*/ 	.word	0x00000000
        /*0060*/ 	.short	0x0008
        /*0062*/ 	.short	0x0040
        /*0064*/ 	.byte	0x00, 0xf4, 0x21, 0x00


	//----- nvinfo : EIATTR_KPARAM_INFO
	.align		4
.L_23:
        /*0068*/ 	.byte	0x04, 0x17
        /*006a*/ 	.short	(.L_25 - .L_24)
.L_24:
        /*006c*/ 	.word	0x00000000
        /*0070*/ 	.short	0x0007
        /*0072*/ 	.short	0x0038
        /*0074*/ 	.byte	0x00, 0xf4, 0x21, 0x00


	//----- nvinfo : EIATTR_KPARAM_INFO
	.align		4
.L_25:
        /*0078*/ 	.byte	0x04, 0x17
        /*007a*/ 	.short	(.L_27 - .L_26)
.L_26:
        /*007c*/ 	.word	0x00000000
        /*0080*/ 	.short	0x0006
        /*0082*/ 	.short	0x0030
        /*0084*/ 	.byte	0x00, 0xf4, 0x21, 0x00


	//----- nvinfo : EIATTR_KPARAM_INFO
	.align		4
.L_27:
        /*0088*/ 	.byte	0x04, 0x17
        /*008a*/ 	.short	(.L_29 - .L_28)
.L_28:
        /*008c*/ 	.word	0x00000000
        /*0090*/ 	.short	0x0005
        /*0092*/ 	.short	0x0028
        /*0094*/ 	.byte	0x00, 0xf4, 0x21, 0x00


	//----- nvinfo : EIATTR_KPARAM_INFO
	.align		4
.L_29:
        /*0098*/ 	.byte	0x04, 0x17
        /*009a*/ 	.short	(.L_31 - .L_30)
.L_30:
        /*009c*/ 	.word	0x00000000
        /*00a0*/ 	.short	0x0004
        /*00a2*/ 	.short	0x0020
        /*00a4*/ 	.byte	0x00, 0xf4, 0x21, 0x00


	//----- nvinfo : EIATTR_KPARAM_INFO
	.align		4
.L_31:
        /*00a8*/ 	.byte	0x04, 0x17
        /*00aa*/ 	.short	(.L_33 - .L_32)
.L_32:
        /*00ac*/ 	.word	0x00000000
        /*00b0*/ 	.short	0x0003
        /*00b2*/ 	.short	0x0018
        /*00b4*/ 	.byte	0x00, 0xf4, 0x21, 0x00


	//----- nvinfo : EIATTR_KPARAM_INFO
	.align		4
.L_33:
        /*00b8*/ 	.byte	0x04, 0x17
        /*00ba*/ 	.short	(.L_35 - .L_34)
.L_34:
        /*00bc*/ 	.word	0x00000000
        /*00c0*/ 	.short	0x0002
        /*00c2*/ 	.short	0x0010
        /*00c4*/ 	.byte	0x00, 0xf4, 0x21, 0x00


	//----- nvinfo : EIATTR_KPARAM_INFO
	.align		4
.L_35:
        /*00c8*/ 	.byte	0x04, 0x17
        /*00ca*/ 	.short	(.L_37 - .L_36)
.L_36:
        /*00cc*/ 	.word	0x00000000
        /*00d0*/ 	.short	0x0001
        /*00d2*/ 	.short	0x0008
        /*00d4*/ 	.byte	0x00, 0xf4, 0x21, 0x00


	//----- nvinfo : EIATTR_KPARAM_INFO
	.align		4
.L_37:
        /*00d8*/ 	.byte	0x04, 0x17
        /*00da*/ 	.short	(.L_39 - .L_38)
.L_38:
        /*00dc*/ 	.word	0x00000000
        /*00e0*/ 	.short	0x0000
        /*00e2*/ 	.short	0x0000
        /*00e4*/ 	.byte	0x00, 0xf4, 0x21, 0x00


	//----- nvinfo : EIATTR_SPARSE_MMA_MASK
	.align		4
.L_39:
        /*00e8*/ 	.byte	0x03, 0x50
        /*00ea*/ 	.short	0x0000


	//----- nvinfo : EIATTR_MAXREG_COUNT
	.align		4
        /*00ec*/ 	.byte	0x03, 0x1b
        /*00ee*/ 	.short	0x00ff


	//----- nvinfo : EIATTR_EXIT_INSTR_OFFSETS
	.align		4
        /*00f0*/ 	.byte	0x04, 0x1c
        /*00f2*/ 	.short	(.L_41 - .L_40)


	//   ....[0]....
.L_40:
        /*00f4*/ 	.word	0x00000ad0


	//   ....[1]....
        /*00f8*/ 	.word	0x00000af0


	//----- nvinfo : EIATTR_REQNTID
	.align		4
.L_41:
        /*00fc*/ 	.byte	0x04, 0x10
        /*00fe*/ 	.short	(.L_43 - .L_42)
.L_42:
        /*0100*/ 	.word	0x00000080
        /*0104*/ 	.word	0x00000001
        /*0108*/ 	.word	0x00000001


	//----- nvinfo : EIATTR_CBANK_PARAM_SIZE
	.align		4
.L_43:
        /*010c*/ 	.byte	0x03, 0x19
        /*010e*/ 	.short	0x006c


	//----- nvinfo : EIATTR_PARAM_CBANK
	.align		4
        /*0110*/ 	.byte	0x04, 0x0a
        /*0112*/ 	.short	(.L_45 - .L_44)
	.align		4
.L_44:
        /*0114*/ 	.word	index@(.nv.constant0.triton_poi_fused__native_batch_norm_legit_no_training__unsafe_index_add_mul_relu_sub_9)
        /*0118*/ 	.short	0x0210
        /*011a*/ 	.short	0x006c


	//----- nvinfo : EIATTR_SW_WAR
	.align		4
.L_45:
        /*011c*/ 	.byte	0x04, 0x36
        /*011e*/ 	.short	(.L_47 - .L_46)
.L_46:
        /*0120*/ 	.word	0x00000008
.L_47:


//--------------------- .nv.callgraph             --------------------------
	.section	.nv.callgraph,"",@"SHT_CUDA_CALLGRAPH"
	.align	4
	.sectionentsize	8
	.align		4
        /*0000*/ 	.word	0x00000000
	.align		4
        /*0004*/ 	.word	0xffffffff
	.align		4
        /*0008*/ 	.word	0x00000000
	.align		4
        /*000c*/ 	.word	0xfffffffe
	.align		4
        /*0010*/ 	.word	0x00000000
	.align		4
        /*0014*/ 	.word	0xfffffffd
	.align		4
        /*0018*/ 	.word	0x00000000
	.align		4
        /*001c*/ 	.word	0xfffffffc


//--------------------- .nv.constant4             --------------------------
	.section	.nv.constant4,"a",@progbits
	.align	8
	.align		8
.nv.constant4:
        /*0000*/ 	.dword	_$_str
	.align		8
        /*0008*/ 	.dword	_$_str_$_2


//--------------------- .text.triton_poi_fused__native_batch_norm_legit_no_training__unsafe_index_add_mul_relu_sub_9 --------------------------
	.section	.text.triton_poi_fused__native_batch_norm_legit_no_training__unsafe_index_add_mul_relu_sub_9,"ax",@progbits
	.align	128
        .global         triton_poi_fused__native_batch_norm_legit_no_training__unsafe_index_add_mul_relu_sub_9
        .type           triton_poi_fused__native_batch_norm_legit_no_training__unsafe_index_add_mul_relu_sub_9,@function
        .size           triton_poi_fused__native_batch_norm_legit_no_training__unsafe_index_add_mul_relu_sub_9,(.L_x_1 - triton_poi_fused__native_batch_norm_legit_no_training__unsafe_index_add_mul_relu_sub_9)
        .other          triton_poi_fused__native_batch_norm_legit_no_training__unsafe_index_add_mul_relu_sub_9,@"STO_CUDA_ENTRY STV_DEFAULT"
triton_poi_fused__native_batch_norm_legit_no_training__unsafe_index_add_mul_relu_sub_9:
.text.triton_poi_fused__native_batch_norm_legit_no_training__unsafe_index_add_mul_relu_sub_9:
[----:B------:R-:W0:Y:S01]  /*0000*/  LDC R1, c[0x0][0x28] ;  /* 0x00000a00ff017b82 */ /* 0x000e220000000800 */
[----:B------:R-:W1:Y:S07]  /*0010*/  S2R R2, SR_TID.X ;  /* 0x0000000000027919 */ /* 0x000e6e0000002100 */
[----:B------:R-:W2:Y:S01]  /*0020*/  LDC.64 R10, c[0x0][0x218] ;  /* 0x00008600ff0a7b82 */ /* 0x000ea20000000a00 */
[----:B------:R-:W-:Y:S01]  /*0030*/  ULDC.64 UR4, c[0x0][0x208] ;  /* 0x0000820000047ab9 */ /* 0x000fe20000000a00 */
[----:B------:R-:W3:Y:S06]  /*0040*/  S2R R0, SR_CTAID.X ;  /* 0x0000000000007919 */ /* 0x000eec0000002500 */
[----:B------:R-:W4:Y:S08]  /*0050*/  LDC.64 R8, c[0x0][0x220] ;  /* 0x00008800ff087b82 */ /* 0x000f300000000a00 */
[----:B------:R-:W5:Y:S01]  /*0060*/  LDC.64 R20, c[0x0][0x240] ;  /* 0x00009000ff147b82 */ /* 0x000f620000000a00 */
[----:B------:R-:W-:-:S02]  /*0070*/  CS2R R12, SRZ ;  /* 0x00000000000c7805 */ /* 0x000fc4000001ff00 */
[----:B------:R-:W-:Y:S02]  /*0080*/  CS2R R14, SRZ ;  /* 0x00000000000e7805 */ /* 0x000fe4000001ff00 */
[----:B------:R-:W-:Y:S01]  /*0090*/  CS2R R28, SRZ ;  /* 0x00000000001c7805 */ /* 0x000fe2000001ff00 */
[----:B------:R-:W-:Y:S02]  /*00a0*/  ULDC.64 UR6, c[0x0][0x228] ;  /* 0x00008a0000067ab9 */ /* 0x000fe40000000a00 */
[----:B------:R-:W4:Y:S01]  /*00b0*/  LDC.64 R22, c[0x0][0x230] ;  /* 0x00008c00ff167b82 */ /* 0x000f220000000a00 */
[----:B-1----:R-:W-:-:S05]  /*00c0*/  IMAD.SHL.U32 R2, R2, 0x2, RZ ;  /* 0x0000000202027824 */ /* 0x002fca00078e00ff */
[----:B------:R-:W-:-:S05]  /*00d0*/  LOP3.LUT R3, R2, 0xfe, RZ, 0xc0, !PT ;  /* 0x000000fe02037812 */ /* 0x000fca00078ec0ff */
[----:B---3--:R-:W-:-:S05]  /*00e0*/  IMAD R3, R0, 0x100, R3 ;  /* 0x0000010000037824 */ /* 0x008fca00078e0203 */
[----:B------:R-:W-:Y:S02]  /*00f0*/  SHF.R.S32.HI R2, RZ, 0x1f, R3 ;  /* 0x0000001fff027819 */ /* 0x000fe40000011403 */
[----:B------:R-:W-:Y:S02]  /*0100*/  ISETP.GE.AND P0, PT, R3, 0x400, PT ;  /* 0x000004000300780c */ /* 0x000fe40003f06270 */
[----:B------:R-:W-:-:S04]  /*0110*/  LEA.HI R2, R2, R3, RZ, 0x4 ;  /* 0x0000000302027211 */ /* 0x000fc800078f20ff */
[----:B------:R-:W-:Y:S02]  /*0120*/  SHF.R.S32.HI R7, RZ, 0x4, R2 ;  /* 0x00000004ff077819 */ /* 0x000fe40000011402 */
[----:B------:R-:W-:Y:S02]  /*0130*/  LOP3.LUT R2, R2, 0xfffffff0, RZ, 0xc0, !PT ;  /* 0xfffffff002027812 */ /* 0x000fe400078ec0ff */
[----:B------:R-:W-:-:S04]  /*0140*/  LEA.HI R4, R7, R7, RZ, 0x4 ;  /* 0x0000000707047211 */ /* 0x000fc800078f20ff */
[----:B------:R-:W-:-:S05]  /*0150*/  LOP3.LUT R4, R4, 0xfffffff0, RZ, 0xc0, !PT ;  /* 0xfffffff004047812 */ /* 0x000fca00078ec0ff */
[----:B------:R-:W-:Y:S01]  /*0160*/  IMAD.IADD R7, R7, 0x1, -R4 ;  /* 0x0000000107077824 */ /* 0x000fe200078e0a04 */
[----:B------:R-:W-:-:S03]  /*0170*/  CS2R R4, SRZ ;  /* 0x0000000000047805 */ /* 0x000fc6000001ff00 */
[----:B--2---:R-:W-:-:S05]  /*0180*/  IMAD.WIDE R10, R7, 0x8, R10 ;  /* 0x00000008070a7825 */ /* 0x004fca00078e020a */
[----:B------:R1:W2:Y:S01]  /*0190*/  @!P0 LDG.E.EL.64 R4, desc[UR4][R10.64] ;  /* 0x000000040a048981 */ /* 0x0002a2000c2e1b00 */
[----:B------:R-:W-:-:S04]  /*01a0*/  IMAD.IADD R17, R3, 0x1, -R2 ;  /* 0x0000000103117824 */ /* 0x000fc800078e0a02 */
[----:B----4-:R-:W-:-:S05]  /*01b0*/  IMAD.WIDE R18, R17, 0x8, R8 ;  /* 0x0000000811127825 */ /* 0x010fca00078e0208 */
[----:B------:R-:W3:Y:S01]  /*01c0*/  @!P0 LDG.E.EL.128 R12, desc[UR4][R18.64] ;  /* 0x00000004120c8981 */ /* 0x000ee2000c2e1d00 */
[----:B-----5:R-:W-:-:S05]  /*01d0*/  IMAD.WIDE R20, R7, 0x8, R20 ;  /* 0x0000000807147825 */ /* 0x020fca00078e0214 */
[----:B------:R-:W4:Y:S01]  /*01e0*/  @!P0 LDG.E.EL.64 R28, desc[UR4][R20.64] ;  /* 0x00000004141c8981 */ /* 0x000f22000c2e1b00 */
[----:B------:R-:W-:Y:S02]  /*01f0*/  CS2R R8, SRZ ;  /* 0x0000000000087805 */ /* 0x000fe4000001ff00 */
[----:B-1----:R-:W-:Y:S01]  /*0200*/  CS2R R10, SRZ ;  /* 0x00000000000a7805 */ /* 0x002fe2000001ff00 */
[----:B0-----:R-:W-:-:S05]  /*0210*/  IMAD.WIDE R22, R17, 0x8, R22 ;  /* 0x0000000811167825 */ /* 0x001fca00078e0216 */
[----:B------:R0:W5:Y:S01]  /*0220*/  @!P0 LDG.E.EL.128 R8, desc[UR4][R22.64] ;  /* 0x0000000416088981 */ /* 0x000162000c2e1d00 */
[----:B------:R-:W-:-:S04]  /*0230*/  SHF.R.S32.HI R0, RZ, 0x17, R0 ;  /* 0x00000017ff007819 */ /* 0x000fc80000011400 */
[----:B------:R-:W-:-:S04]  /*0240*/  SGXT R0, R0, 0x1 ;  /* 0x000000010000781a */ /* 0x000fc80000000200 */
[----:B------:R-:W-:Y:S01]  /*0250*/  LEA.HI R0, R0, R3, RZ, 0x8 ;  /* 0x0000000300007211 */ /* 0x000fe200078f40ff */
[----:B0-----:R-:W0:Y:S03]  /*0260*/  LDC.64 R22, c[0x0][0x260] ;  /* 0x00009800ff167b82 */ /* 0x001e260000000a00 */
[----:B------:R-:W-:Y:S01]  /*0270*/  SHF.R.S32.HI R0, RZ, 0x8, R0 ;  /* 0x00000008ff007819 */ /* 0x000fe20000011400 */
[----:B0-----:R0:W5:Y:S01]  /*0280*/  LDG.E R6, desc[UR4][R22.64] ;  /* 0x0000000416067981 */ /* 0x001162000c1e1900 */
[----:B--2---:R-:W-:-:S04]  /*0290*/  SHF.R.U32.HI R25, RZ, 0x1c, R5 ;  /* 0x0000001cff197819 */ /* 0x004fc80000011605 */
[----:B------:R-:W-:-:S04]  /*02a0*/  LOP3.LUT R25, R25, 0x8, RZ, 0xc0, !PT ;  /* 0x0000000819197812 */ /* 0x000fc800078ec0ff */
[----:B------:R-:W-:Y:S01]  /*02b0*/  IADD3 R2, P1, R4, R25, RZ ;  /* 0x0000001904027210 */ /* 0x000fe20007f3e0ff */
[----:B------:R-:W-:Y:S01]  /*02c0*/  IMAD.MOV.U32 R25, RZ, RZ, RZ ;  /* 0x000000ffff197224 */ /* 0x000fe200078e00ff */
[C---:B---3--:R-:W-:Y:S02]  /*02d0*/  LEA R4, P2, R12.reuse, UR6, 0x2 ;  /* 0x000000060c047c11 */ /* 0x048fe4000f8410ff */
[----:B------:R-:W-:Y:S01]  /*02e0*/  SHF.R.U32.HI R20, RZ, 0x1a, R15 ;  /* 0x0000001aff147819 */ /* 0x000fe2000001160f */
[----:B------:R-:W-:Y:S01]  /*02f0*/  IMAD.X R19, RZ, RZ, R5, P1 ;  /* 0x000000ffff137224 */ /* 0x000fe200008e0605 */
[--C-:B------:R-:W-:Y:S02]  /*0300*/  SHF.R.U32.HI R5, RZ, 0x1a, R13.reuse ;  /* 0x0000001aff057819 */ /* 0x100fe4000001160d */
[----:B------:R-:W-:Y:S02]  /*0310*/  LEA.HI.X R21, R12, UR7, R13, 0x2, P2 ;  /* 0x000000070c157c11 */ /* 0x000fe400090f140d */
[----:B------:R-:W-:-:S02]  /*0320*/  LEA R13, P1, R14, UR6, 0x2 ;  /* 0x000000060e0d7c11 */ /* 0x000fc4000f8210ff */
[----:B------:R-:W-:Y:S02]  /*0330*/  LOP3.LUT R5, R5, 0x20, RZ, 0xc0, !PT ;  /* 0x0000002005057812 */ /* 0x000fe400078ec0ff */
[----:B------:R-:W-:Y:S01]  /*0340*/  LEA.HI.X R15, R14, UR7, R15, 0x2, P1 ;  /* 0x000000070e0f7c11 */ /* 0x000fe200088f140f */
[C---:B------:R-:W-:Y:S01]  /*0350*/  IMAD.SHL.U32 R14, R2.reuse, 0x20, RZ ;  /* 0x00000020020e7824 */ /* 0x040fe200078e00ff */
[----:B------:R-:W-:Y:S02]  /*0360*/  IADD3 R5, P1, R5, R4, RZ ;  /* 0x0000000405057210 */ /* 0x000fe40007f3e0ff */
[----:B----4-:R-:W-:Y:S02]  /*0370*/  SHF.R.U32.HI R12, RZ, 0x1c, R29 ;  /* 0x0000001cff0c7819 */ /* 0x010fe4000001161d */
[----:B------:R-:W-:Y:S01]  /*0380*/  SHF.L.U64.HI R4, R2, 0x5, R19 ;  /* 0x0000000502047819 */ /* 0x000fe20000010213 */
[----:B------:R-:W-:Y:S01]  /*0390*/  IMAD.X R21, RZ, RZ, R21, P1 ;  /* 0x000000ffff157224 */ /* 0x000fe200008e0615 */
[----:B------:R-:W-:-:S02]  /*03a0*/  IADD3 R18, P1, R14, R5, RZ ;  /* 0x000000050e127210 */ /* 0x000fc40007f3e0ff */
[----:B------:R-:W-:Y:S02]  /*03b0*/  LOP3.LUT R20, R20, 0x20, RZ, 0xc0, !PT ;  /* 0x0000002014147812 */ /* 0x000fe400078ec0ff */
[----:B------:R-:W-:Y:S01]  /*03c0*/  LOP3.LUT R12, R12, 0x8, RZ, 0xc0, !PT ;  /* 0x000000080c0c7812 */ /* 0x000fe200078ec0ff */
[----:B------:R-:W-:Y:S01]  /*03d0*/  IMAD.X R19, R4, 0x1, R21, P1 ;  /* 0x0000000104137824 */ /* 0x000fe200008e0615 */
[----:B------:R-:W-:Y:S01]  /*03e0*/  IADD3 R20, P2, R20, R13, RZ ;  /* 0x0000000d14147210 */ /* 0x000fe20007f5e0ff */
[----:B------:R-:W-:Y:S01]  /*03f0*/  IMAD.SHL.U32 R13, R0, 0x40, RZ ;  /* 0x00000040000d7824 */ /* 0x000fe200078e00ff */
[----:B------:R-:W-:Y:S01]  /*0400*/  IADD3 R12, P1, R28, R12, RZ ;  /* 0x0000000c1c0c7210 */ /* 0x000fe20007f3e0ff */
[----:B------:R-:W-:Y:S02]  /*0410*/  IMAD.MOV.U32 R0, RZ, RZ, RZ ;  /* 0x000000ffff007224 */ /* 0x000fe400078e00ff */
[----:B------:R-:W-:Y:S01]  /*0420*/  IMAD.X R15, RZ, RZ, R15, P2 ;  /* 0x000000ffff0f7224 */ /* 0x000fe200010e060f */
[----:B------:R-:W-:Y:S01]  /*0430*/  IADD3 R26, P2, R20, R14, RZ ;  /* 0x0000000e141a7210 */ /* 0x000fe20007f5e0ff */
[----:B------:R-:W-:-:S02]  /*0440*/  IMAD.X R29, RZ, RZ, R29, P1 ;  /* 0x000000ffff1d7224 */ /* 0x000fc400008e061d */
[C---:B------:R-:W-:Y:S01]  /*0450*/  IMAD.SHL.U32 R16, R12.reuse, 0x20, RZ ;  /* 0x000000200c107824 */ /* 0x040fe200078e00ff */
[----:B------:R-:W-:Y:S01]  /*0460*/  IADD3.X R27, R15, R4, RZ, P2, !PT ;  /* 0x000000040f1b7210 */ /* 0x000fe200017fe4ff */
[C---:B------:R-:W-:Y:S01]  /*0470*/  IMAD.WIDE R18, R13.reuse, 0x4, R18 ;  /* 0x000000040d127825 */ /* 0x040fe200078e0212 */
[----:B------:R-:W-:Y:S02]  /*0480*/  SHF.L.U64.HI R12, R12, 0x5, R29 ;  /* 0x000000050c0c7819 */ /* 0x000fe4000001021d */
[----:B------:R-:W-:Y:S01]  /*0490*/  IADD3 R28, P1, R16, R5, RZ ;  /* 0x00000005101c7210 */ /* 0x000fe20007f3e0ff */
[----:B------:R-:W-:Y:S01]  /*04a0*/  IMAD.WIDE R26, R13, 0x4, R26 ;  /* 0x000000040d1a7825 */ /* 0x000fe200078e021a */
[----:B------:R-:W-:Y:S01]  /*04b0*/  IADD3 R20, P2, R16, R20, RZ ;  /* 0x0000001410147210 */ /* 0x000fe20007f5e0ff */
[----:B------:R1:W2:Y:S01]  /*04c0*/  @!P0 LDG.E.EL R25, desc[UR4][R18.64] ;  /* 0x0000000412198981 */ /* 0x0002a2000c2e1900 */
[----:B-----5:R-:W-:Y:S02]  /*04d0*/  SHF.R.U32.HI R24, RZ, 0x1a, R9 ;  /* 0x0000001aff187819 */ /* 0x020fe40000011609 */
[----:B------:R-:W-:Y:S01]  /*04e0*/  IADD3.X R29, R12, R21, RZ, P1, !PT ;  /* 0x000000150c1d7210 */ /* 0x000fe20000ffe4ff */
[----:B------:R-:W-:Y:S01]  /*04f0*/  IMAD.X R21, R12, 0x1, R15, P2 ;  /* 0x000000010c157824 */ /* 0x000fe200010e060f */
[----:B------:R-:W-:Y:S01]  /*0500*/  LEA R15, P1, R8, UR6, 0x2 ;  /* 0x00000006080f7c11 */ /* 0x000fe2000f8210ff */
[----:B------:R3:W4:Y:S01]  /*0510*/  @!P0 LDG.E.EL R0, desc[UR4][R26.64] ;  /* 0x000000041a008981 */ /* 0x000722000c2e1900 */
[----:B------:R-:W-:-:S02]  /*0520*/  LOP3.LUT R24, R24, 0x20, RZ, 0xc0, !PT ;  /* 0x0000002018187812 */ /* 0x000fc400078ec0ff */
[----:B0-----:R-:W-:Y:S01]  /*0530*/  LEA.HI.X R22, R8, UR7, R9, 0x2, P1 ;  /* 0x0000000708167c11 */ /* 0x001fe200088f1409 */
[----:B-1----:R-:W0:Y:S01]  /*0540*/  LDC.64 R18, c[0x0][0x238] ;  /* 0x00008e00ff127b82 */ /* 0x002e220000000a00 */
[----:B------:R-:W-:-:S07]  /*0550*/  IADD3 R15, P1, R24, R15, RZ ;  /* 0x0000000f180f7210 */ /* 0x000fce0007f3e0ff */
[----:B------:R-:W1:Y:S01]  /*0560*/  LDC.64 R8, c[0x0][0x250] ;  /* 0x00009400ff087b82 */ /* 0x000e620000000a00 */
[----:B------:R-:W-:Y:S01]  /*0570*/  IMAD.X R23, RZ, RZ, R22, P1 ;  /* 0x000000ffff177224 */ /* 0x000fe200008e0616 */
[----:B---3--:R-:W-:Y:S01]  /*0580*/  IADD3 R26, P1, R15, R14, RZ ;  /* 0x0000000e0f1a7210 */ /* 0x008fe20007f3e0ff */
[----:B------:R-:W-:Y:S01]  /*0590*/  IMAD.MOV.U32 R5, RZ, RZ, RZ ;  /* 0x000000ffff057224 */ /* 0x000fe200078e00ff */
[----:B------:R-:W-:Y:S01]  /*05a0*/  IADD3 R22, P3, R16, R15, RZ ;  /* 0x0000000f10167210 */ /* 0x000fe20007f7e0ff */
[----:B------:R-:W-:Y:S02]  /*05b0*/  IMAD.MOV.U32 R2, RZ, RZ, RZ ;  /* 0x000000ffff027224 */ /* 0x000fe400078e00ff */
[----:B------:R-:W-:Y:S01]  /*05c0*/  IMAD.WIDE R28, R13, 0x4, R28 ;  /* 0x000000040d1c7825 */ /* 0x000fe200078e021c */
[----:B------:R-:W-:-:S03]  /*05d0*/  SHF.R.U32.HI R24, RZ, 0x1a, R11 ;  /* 0x0000001aff187819 */ /* 0x000fc6000001160b */
[----:B------:R-:W-:Y:S01]  /*05e0*/  IMAD.WIDE R20, R13, 0x4, R20 ;  /* 0x000000040d147825 */ /* 0x000fe200078e0214 */
[----:B------:R3:W5:Y:S03]  /*05f0*/  @!P0 LDG.E.EL R5, desc[UR4][R28.64] ;  /* 0x000000041c058981 */ /* 0x000766000c2e1900 */
[----:B------:R-:W-:Y:S01]  /*0600*/  IMAD.X R27, R23, 0x1, R4, P1 ;  /* 0x00000001171b7824 */ /* 0x000fe200008e0604 */
[----:B------:R3:W2:Y:S01]  /*0610*/  @!P0 LDG.E.EL R2, desc[UR4][R20.64] ;  /* 0x0000000414028981 */ /* 0x0006a2000c2e1900 */
[----:B------:R-:W-:Y:S01]  /*0620*/  IMAD.X R23, R12, 0x1, R23, P3 ;  /* 0x000000010c177824 */ /* 0x000fe200018e0617 */
[----:B------:R-:W-:Y:S01]  /*0630*/  LOP3.LUT R24, R24, 0x20, RZ, 0xc0, !PT ;  /* 0x0000002018187812 */ /* 0x000fe200078ec0ff */
[----:B------:R-:W-:Y:S01]  /*0640*/  IMAD.WIDE R22, R13, 0x4, R22 ;  /* 0x000000040d167825 */ /* 0x000fe200078e0216 */
[----:B---3--:R-:W-:Y:S02]  /*0650*/  CS2R R28, SRZ ;  /* 0x00000000001c7805 */ /* 0x008fe4000001ff00 */
[----:B------:R-:W-:-:S04]  /*0660*/  LEA R21, P2, R10, UR6, 0x2 ;  /* 0x000000060a157c11 */ /* 0x000fc8000f8410ff */
[----:B------:R3:W5:Y:S01]  /*0670*/  @!P0 LDG.E.EL R28, desc[UR4][R22.64] ;  /* 0x00000004161c8981 */ /* 0x000762000c2e1900 */
[----:B------:R-:W-:Y:S02]  /*0680*/  IADD3 R21, P1, R24, R21, RZ ;  /* 0x0000001518157210 */ /* 0x000fe40007f3e0ff */
[----:B------:R-:W-:Y:S01]  /*0690*/  LEA.HI.X R15, R10, UR7, R11, 0x2, P2 ;  /* 0x000000070a0f7c11 */ /* 0x000fe200090f140b */
[----:B0-----:R-:W-:Y:S01]  /*06a0*/  IMAD.WIDE R10, R17, 0x4, R18 ;  /* 0x00000004110a7825 */ /* 0x001fe200078e0212 */
[----:B------:R-:W-:Y:S02]  /*06b0*/  IADD3 R14, P2, R21, R14, RZ ;  /* 0x0000000e150e7210 */ /* 0x000fe40007f5e0ff */
[----:B------:R-:W-:Y:S02]  /*06c0*/  CS2R R18, SRZ ;  /* 0x0000000000127805 */ /* 0x000fe4000001ff00 */
[----:B------:R-:W-:Y:S01]  /*06d0*/  IADD3 R16, P3, R16, R21, RZ ;  /* 0x0000001510107210 */ /* 0x000fe20007f7e0ff */
[----:B---3--:R-:W0:Y:S01]  /*06e0*/  LDC.64 R22, c[0x0][0x258] ;  /* 0x00009600ff167b82 */ /* 0x008e220000000a00 */
[----:B------:R-:W-:Y:S01]  /*06f0*/  CS2R R20, SRZ ;  /* 0x0000000000147805 */ /* 0x000fe2000001ff00 */
[----:B-1----:R-:W-:Y:S01]  /*0700*/  IMAD.WIDE R8, R3, 0x4, R8 ;  /* 0x0000000403087825 */ /* 0x002fe200078e0208 */
[----:B------:R1:W3:Y:S03]  /*0710*/  @!P0 LDG.E.EL.64 R18, desc[UR4][R10.64] ;  /* 0x000000040a128981 */ /* 0x0002e6000c2e1b00 */
[----:B------:R-:W-:Y:S01]  /*0720*/  IMAD.MOV.U32 R24, RZ, RZ, RZ ;  /* 0x000000ffff187224 */ /* 0x000fe200078e00ff */
[----:B------:R1:W2:Y:S01]  /*0730*/  @!P0 LDG.E.64 R20, desc[UR4][R8.64] ;  /* 0x0000000408148981 */ /* 0x0002a2000c1e1b00 */
[----:B------:R-:W-:Y:S01]  /*0740*/  IMAD.WIDE R26, R13, 0x4, R26 ;  /* 0x000000040d1a7825 */ /* 0x000fe200078e021a */
[----:B-1----:R-:W1:Y:S04]  /*0750*/  LDC.64 R10, c[0x0][0x268] ;  /* 0x00009a00ff0a7b82 */ /* 0x002e680000000a00 */
[----:B------:R0:W2:Y:S01]  /*0760*/  @!P0 LDG.E.EL R24, desc[UR4][R26.64] ;  /* 0x000000041a188981 */ /* 0x0000a2000c2e1900 */
[----:B------:R-:W-:-:S03]  /*0770*/  IADD3.X R17, RZ, R15, RZ, P1, !PT ;  /* 0x0000000fff117210 */ /* 0x000fc60000ffe4ff */
[----:B------:R-:W1:Y:S02]  /*0780*/  LDC.64 R8, c[0x0][0x270] ;  /* 0x00009c00ff087b82 */ /* 0x000e640000000a00 */
[----:B------:R-:W-:Y:S01]  /*0790*/  IMAD.X R15, R17, 0x1, R4, P2 ;  /* 0x00000001110f7824 */ /* 0x000fe200010e0604 */
[----:B0-----:R0:W4:Y:S05]  /*07a0*/  LDG.E R22, desc[UR4][R22.64] ;  /* 0x0000000416167981 */ /* 0x00112a000c1e1900 */
[----:B------:R-:W0:Y:S01]  /*07b0*/  LDC.64 R26, c[0x0][0x248] ;  /* 0x00009200ff1a7b82 */ /* 0x000e220000000a00 */
[----:B------:R-:W-:Y:S02]  /*07c0*/  IMAD.X R17, R12, 0x1, R17, P3 ;  /* 0x000000010c117824 */ /* 0x000fe400018e0611 */
[----:B------:R-:W-:-:S04]  /*07d0*/  IMAD.WIDE R14, R13, 0x4, R14 ;  /* 0x000000040d0e7825 */ /* 0x000fc800078e020e */
[----:B------:R-:W-:Y:S01]  /*07e0*/  IMAD.WIDE R16, R13, 0x4, R16 ;  /* 0x000000040d107825 */ /* 0x000fe200078e0210 */
[----:B------:R-:W-:Y:S01]  /*07f0*/  CS2R R12, SRZ ;  /* 0x00000000000c7805 */ /* 0x000fe2000001ff00 */
[----:B------:R-:W4:Y:S04]  /*0800*/  @!P0 LDG.E.EL R29, desc[UR4][R14.64] ;  /* 0x000000040e1d8981 */ /* 0x000f28000c2e1900 */
[----:B-1----:R-:W4:Y:S04]  /*0810*/  LDG.E R10, desc[UR4][R10.64] ;  /* 0x000000040a0a7981 */ /* 0x002f28000c1e1900 */
[----:B------:R-:W4:Y:S04]  /*0820*/  @!P0 LDG.E.EL R13, desc[UR4][R16.64] ;  /* 0x00000004100d8981 */ /* 0x000f28000c2e1900 */
[----:B------:R1:W4:Y:S01]  /*0830*/  LDG.E R9, desc[UR4][R8.64] ;  /* 0x0000000408097981 */ /* 0x000322000c1e1900 */
[----:B------:R-:W-:-:S02]  /*0840*/  IMAD.MOV.U32 R4, RZ, RZ, RZ ;  /* 0x000000ffff047224 */ /* 0x000fc400078e00ff */
[----:B0-----:R-:W-:-:S05]  /*0850*/  IMAD.WIDE R26, R7, 0x4, R26 ;  /* 0x00000004071a7825 */ /* 0x001fca00078e021a */
[----:B------:R-:W4:Y:S04]  /*0860*/  @!P0 LDG.E.EL R12, desc[UR4][R26.64] ;  /* 0x000000041a0c8981 */ /* 0x000f28000c2e1900 */
[----:B------:R-:W4:Y:S01]  /*0870*/  @!P0 LDG.E.EL R4, desc[UR4][R26.64] ;  /* 0x000000041a048981 */ /* 0x000f22000c2e1900 */
[----:B------:R-:W-:-:S04]  /*0880*/  FADD R23, R6, 9.9999997473787516356e-06 ;  /* 0x3727c5ac06177421 */ /* 0x000fc80000000000 */
[----:B------:R-:W0:Y:S02]  /*0890*/  MUFU.SQRT R6, R23 ;  /* 0x0000001700067308 */ /* 0x000e240000002000 */
[C---:B0-----:R-:W-:Y:S02]  /*08a0*/  FSETP.GT.AND P1, PT, R6.reuse, 8.50705917302346158658e+37, PT ;  /* 0x7e8000000600780b */ /* 0x041fe40003f24000 */
[----:B------:R-:W-:Y:S01]  /*08b0*/  FSETP.GEU.AND P2, PT, R6, 1.175494350822287508e-38, PT ;  /* 0x008000000600780b */ /* 0x000fe20003f4e000 */
[----:B------:R-:W-:-:S10]  /*08c0*/  IMAD.MOV.U32 R7, RZ, RZ, 0x3e800000 ;  /* 0x3e800000ff077424 */ /* 0x000fd400078e00ff */
[----:B------:R-:W-:-:S04]  /*08d0*/  @P1 FMUL R6, R6, 0.25 ;  /* 0x3e80000006061820 */ /* 0x000fc80000400000 */
[----:B------:R-:W-:Y:S01]  /*08e0*/  @!P2 FMUL R6, R6, 16777216 ;  /* 0x4b8000000606a820 */ /* 0x000fe20000400000 */
[----:B------:R-:W-:-:S05]  /*08f0*/  FSEL R7, R7, 1, P1 ;  /* 0x3f80000007077808 */ /* 0x000fca0000800000 */
[----:B------:R-:W1:Y:S01]  /*0900*/  MUFU.RCP R6, R6 ;  /* 0x0000000600067308 */ /* 0x000e620000001000 */
[----:B------:R-:W-:-:S04]  /*0910*/  @!P2 FMUL R7, R7, 16777216 ;  /* 0x4b8000000707a820 */ /* 0x000fc80000400000 */
[----:B-1----:R-:W-:Y:S02]  /*0920*/  FMUL R8, R6, R7 ;  /* 0x0000000706087220 */ /* 0x002fe40000400000 */
[----:B------:R-:W0:Y:S02]  /*0930*/  LDC.64 R6, c[0x0][0x210] ;  /* 0x00008400ff067b82 */ /* 0x000e240000000a00 */
[----:B0-----:R-:W-:-:S04]  /*0940*/  IMAD.WIDE R6, R3, 0x4, R6 ;  /* 0x0000000403067825 */ /* 0x001fc800078e0206 */
[----:B-----5:R-:W-:-:S04]  /*0950*/  FADD R28, R28, -R5 ;  /* 0x800000051c1c7221 */ /* 0x020fc80000000000 */
[----:B---3--:R-:W-:Y:S01]  /*0960*/  FFMA R28, R28, R18, R5 ;  /* 0x000000121c1c7223 */ /* 0x008fe20000000005 */
[----:B--2---:R-:W-:Y:S01]  /*0970*/  FADD R24, R24, -R25 ;  /* 0x8000001918187221 */ /* 0x004fe20000000000 */
[C---:B----4-:R-:W-:Y:S01]  /*0980*/  FADD R20, -R22.reuse, R20 ;  /* 0x0000001416147221 */ /* 0x050fe20000000100 */
[----:B------:R-:W-:-:S03]  /*0990*/  FADD R21, -R22, R21 ;  /* 0x0000001516157221 */ /* 0x000fc60000000100 */
[-C--:B------:R-:W-:Y:S01]  /*09a0*/  FMUL R20, R20, R8.reuse ;  /* 0x0000000814147220 */ /* 0x080fe20000400000 */
[----:B------:R-:W-:Y:S01]  /*09b0*/  FMUL R8, R21, R8 ;  /* 0x0000000815087220 */ /* 0x000fe20000400000 */
[----:B------:R-:W-:Y:S01]  /*09c0*/  FFMA R25, R24, R18, R25 ;  /* 0x0000001218197223 */ /* 0x000fe20000000019 */
[----:B------:R-:W-:-:S04]  /*09d0*/  FADD R29, R29, -R0 ;  /* 0x800000001d1d7221 */ /* 0x000fc80000000000 */
[-C--:B------:R-:W-:Y:S01]  /*09e0*/  FFMA R29, R29, R19.reuse, R0 ;  /* 0x000000131d1d7223 */ /* 0x080fe20000000000 */
[--C-:B------:R-:W-:Y:S01]  /*09f0*/  FADD R13, R13, -R2.reuse ;  /* 0x800000020d0d7221 */ /* 0x100fe20000000000 */
[C-C-:B------:R-:W-:Y:S01]  /*0a00*/  FFMA R20, R10.reuse, R20, R9.reuse ;  /* 0x000000140a147223 */ /* 0x140fe20000000009 */
[----:B------:R-:W-:Y:S02]  /*0a10*/  FFMA R8, R10, R8, R9 ;  /* 0x000000080a087223 */ /* 0x000fe40000000009 */
[----:B------:R-:W-:Y:S01]  /*0a20*/  FFMA R2, R13, R19, R2 ;  /* 0x000000130d027223 */ /* 0x000fe20000000002 */
[----:B------:R-:W-:Y:S01]  /*0a30*/  FADD R28, -R25, R28 ;  /* 0x0000001c191c7221 */ /* 0x000fe20000000100 */
[----:B------:R-:W-:Y:S02]  /*0a40*/  FSETP.GEU.AND P1, PT, R20, RZ, PT ;  /* 0x000000ff1400720b */ /* 0x000fe40003f2e000 */
[----:B------:R-:W-:Y:S01]  /*0a50*/  FADD R2, -R29, R2 ;  /* 0x000000021d027221 */ /* 0x000fe20000000100 */
[----:B------:R-:W-:Y:S01]  /*0a60*/  FSETP.GEU.AND P2, PT, R8, RZ, PT ;  /* 0x000000ff0800720b */ /* 0x000fe20003f4e000 */
[----:B------:R-:W-:Y:S01]  /*0a70*/  FFMA R12, R28, R12, R25 ;  /* 0x0000000c1c0c7223 */ /* 0x000fe20000000019 */
[----:B------:R-:W-:-:S02]  /*0a80*/  FSEL R5, R20, RZ, P1 ;  /* 0x000000ff14057208 */ /* 0x000fc40000800000 */
[----:B------:R-:W-:Y:S01]  /*0a90*/  FSEL R9, R8, RZ, P2 ;  /* 0x000000ff08097208 */ /* 0x000fe20001000000 */
[----:B------:R-:W-:Y:S02]  /*0aa0*/  FFMA R2, R2, R4, R29 ;  /* 0x0000000402027223 */ /* 0x000fe4000000001d */
[----:B------:R-:W-:Y:S02]  /*0ab0*/  FADD R8, R12, R5 ;  /* 0x000000050c087221 */ /* 0x000fe40000000000 */
[----:B------:R-:W-:Y:S01]  /*0ac0*/  FADD R9, R2, R9 ;  /* 0x0000000902097221 */ /* 0x000fe20000000000 */
[----:B------:R-:W-:Y:S06]  /*0ad0*/  @P0 EXIT ;  /* 0x000000000000094d */ /* 0x000fec0003800000 */
[----:B------:R-:W-:Y:S01]  /*0ae0*/  STG.E.64 desc[UR4][R6.64], R8 ;  /* 0x0000000806007986 */ /* 0x000fe2000c101b04 */
[----:B------:R-:W-:Y:S05]  /*0af0*/  EXIT ;  /* 0x000000000000794d */ /* 0x000fea0003800000 */
.L_x_0:
[----:B------:R-:W-:-:S00]  /*0b00*/  BRA `(.L_x_0) ;  /* 0xfffffffc00fc7947 */ /* 0x000fc0000383ffff */
[----:B------:R-:W-:-:S00]  /*0b10*/  NOP ;  /* 0x0000000000007918 */ /* 0x000fc00000000000 */
        /* <DEDUP_REMOVED lines=14> */
.L_x_1:


//--------------------- .nv.global.init           --------------------------
	.section	.nv.global.init,"aw",@progbits
.nv.global.init:
	.type		_$_str,@object
	.size		_$_str,(_$_str_$_2 - _$_str)
_$_str:
        /*0000*/ 	.byte	0x5f, 0x5f, 0x43, 0x55, 0x44, 0x41, 0x5f, 0x46, 0x54, 0x5a, 0x00
	.type		_$_str_$_2,@object
	.size		_$_str_$_2,(.L_1 - _$_str_$_2)
_$_str_$_2:
        /*000b*/ 	.byte	0x5f, 0x5f, 0x43, 0x55, 0x44, 0x41, 0x5f, 0x50, 0x52, 0x45, 0x43, 0x5f, 0x53, 0x51, 0x52, 0x54
        /*001b*/ 	.byte	0x00
.L_1:


//--------------------- .nv.constant0.triton_poi_fused__native_batch_norm_legit_no_training__unsafe_index_add_mul_relu_sub_9 --------------------------
	.section	.nv.constant0.triton_poi_fused__native_batch_norm_legit_no_training__unsafe_index_add_mul_relu_sub_9,"a",@progbits
	.sectionflags	@""
	.align	4
.nv.constant0.triton_poi_fused__native_batch_norm_legit_no_training__unsafe_index_add_mul_relu_sub_9:
	.zero		636
